//
// Generated by NVIDIA NVVM Compiler
//
// Compiler Build ID: CL-36424714
// Cuda compilation tools, release 13.0, V13.0.88
// Based on NVVM 20.0.0
//

.version 9.0
.target sm_100
.address_size 64

	// .globl	_Z7stenciliPfPKf
.extern .shared .align 16 .b8 s_x[];

.visible .entry _Z7stenciliPfPKf(
	.param .u32 _Z7stenciliPfPKf_param_0,
	.param .u64 .ptr .align 1 _Z7stenciliPfPKf_param_1,
	.param .u64 .ptr .align 1 _Z7stenciliPfPKf_param_2
)
{
	.reg .pred 	%p<8>;
	.reg .b32 	%r<12>;
	.reg .b32 	%f<23>;
	.reg .b64 	%rd<9>;

	ld.param.u32 	%r5, [_Z7stenciliPfPKf_param_0];
	ld.param.u64 	%rd3, [_Z7stenciliPfPKf_param_1];
	ld.param.u64 	%rd4, [_Z7stenciliPfPKf_param_2];
	cvta.to.global.u64 	%rd1, %rd4;
	mov.u32 	%r1, %ntid.x;
	mov.u32 	%r6, %ctaid.x;
	mov.u32 	%r2, %tid.x;
	mad.lo.s32 	%r3, %r1, %r6, %r2;
	setp.ge.s32 	%p1, %r3, %r5;
	@%p1 bra 	$L__BB0_17;
	mul.wide.s32 	%rd5, %r3, 4;
	add.s64 	%rd2, %rd1, %rd5;
	ld.global.f32 	%f19, [%rd2];
	shl.b32 	%r7, %r2, 2;
	mov.u32 	%r8, s_x;
	add.s32 	%r4, %r8, %r7;
	st.shared.f32 	[%r4+4], %f19;
	setp.ne.s32 	%p2, %r2, 0;
	@%p2 bra 	$L__BB0_6;
	setp.ne.s32 	%p3, %r3, 0;
	@%p3 bra 	$L__BB0_4;
	ld.global.f32 	%f18, [%rd1];
	bra.uni 	$L__BB0_5;
$L__BB0_4:
	ld.global.f32 	%f18, [%rd2+-4];
$L__BB0_5:
	st.shared.f32 	[s_x], %f18;
$L__BB0_6:
	add.s32 	%r9, %r1, -1;
	setp.ne.s32 	%p4, %r2, %r9;
	@%p4 bra 	$L__BB0_10;
	add.s32 	%r10, %r5, -1;
	setp.eq.s32 	%p5, %r3, %r10;
	@%p5 bra 	$L__BB0_9;
	ld.global.f32 	%f19, [%rd2+4];
$L__BB0_9:
	st.shared.f32 	[%r4+8], %f19;
$L__BB0_10:
	bar.sync 	0;
	setp.ne.s32 	%p6, %r3, 0;
	@%p6 bra 	$L__BB0_12;
	ld.shared.f32 	%f20, [%r4+4];
	bra.uni 	$L__BB0_13;
$L__BB0_12:
	ld.shared.f32 	%f20, [%r4];
$L__BB0_13:
	add.s32 	%r11, %r5, -1;
	setp.ne.s32 	%p7, %r3, %r11;
	@%p7 bra 	$L__BB0_15;
	ld.shared.f32 	%f21, [%r4+4];
	mov.f32 	%f22, %f21;
	bra.uni 	$L__BB0_16;
$L__BB0_15:
	ld.shared.f32 	%f22, [%r4+8];
	ld.shared.f32 	%f21, [%r4+4];
$L__BB0_16:
	add.f32 	%f15, %f21, %f21;
	sub.f32 	%f16, %f15, %f20;
	sub.f32 	%f17, %f16, %f22;
	cvta.to.global.u64 	%rd6, %rd3;
	add.s64 	%rd8, %rd6, %rd5;
	st.global.f32 	[%rd8], %f17;
$L__BB0_17:
	ret;

}


// ===== COMPILED SASS (sm_100) =====

	.target	sm_100

	.elftype	@"ET_EXEC"


//--------------------- .note.nv.tkinfo           --------------------------
	.section	.note.nv.tkinfo,"",@"SHT_NOTE"
	.sectionflags	@"SHF_NOTE_NV_TKINFO"
	.tkinfo
        /*0018*/ 	.word	0x00000002
        /*0030*/ 	.string	""
        /*0030*/ 	.string	"ptxas"
        /*0030*/ 	.string	"Cuda compilation tools, release 13.0, V13.0.88"
        /*0030*/ 	.string	"Build cuda_13.0.r13.0/compiler.36424714_0"
        /*0030*/ 	.string	"-arch sm_100 -m 64 "



//--------------------- .note.nv.cuinfo           --------------------------
	.section	.note.nv.cuinfo,"",@"SHT_NOTE"
	.sectionflags	@"SHF_NOTE_NV_CUINFO"
        /*0018*/ 	.short	0x0002
        /*001a*/ 	.short	0x0064
        /*001c*/ 	.short	0x0082
	.zero		2


//--------------------- .nv.info                  --------------------------
	.section	.nv.info,"",@"SHT_CUDA_INFO"
	.align	4


	//----- nvinfo : EIATTR_REGCOUNT
	.align		4
        /*0000*/ 	.byte	0x04, 0x2f
        /*0002*/ 	.short	(.L_1 - .L_0)
	.align		4
.L_0:
        /*0004*/ 	.word	index@(_Z7stenciliPfPKf)
        /*0008*/ 	.word	0x0000000c


	//----- nvinfo : EIATTR_FRAME_SIZE
	.align		4
.L_1:
        /*000c*/ 	.byte	0x04, 0x11
        /*000e*/ 	.short	(.L_3 - .L_2)
	.align		4
.L_2:
        /*0010*/ 	.word	index@(_Z7stenciliPfPKf)
        /*0014*/ 	.word	0x00000000


	//----- nvinfo : EIATTR_MIN_STACK_SIZE
	.align		4
.L_3:
        /*0018*/ 	.byte	0x04, 0x12
        /*001a*/ 	.short	(.L_5 - .L_4)
	.align		4
.L_4:
        /*001c*/ 	.word	index@(_Z7stenciliPfPKf)
        /*0020*/ 	.word	0x00000000
.L_5:


//--------------------- .nv.compat                --------------------------
	.section	.nv.compat,"",@"SHT_CUDA_COMPAT_INFO"
	.align	4
        /*0000*/ 	.byte	0x02, 0x09, 0x00, 0x00, 0x02, 0x02, 0x01, 0x00, 0x02, 0x05, 0x05, 0x00, 0x03, 0x07, 0x01, 0x01
        /*0010*/ 	.byte	0x02, 0x03, 0x00, 0x00, 0x02, 0x06, 0x01, 0x00, 0x04, 0x0b, 0x08, 0x00, 0x09, 0x00, 0x00, 0x00
        /*0020*/ 	.byte	0x00, 0x00, 0x00, 0x00


//--------------------- .nv.info._Z7stenciliPfPKf --------------------------
	.section	.nv.info._Z7stenciliPfPKf,"",@"SHT_CUDA_INFO"
	.sectionflags	@""
	.align	4


	//----- nvinfo : EIATTR_CUDA_API_VERSION
	.align		4
        /*0000*/ 	.byte	0x04, 0x37
        /*0002*/ 	.short	(.L_7 - .L_6)
.L_6:
        /*0004*/ 	.word	0x00000082


	//----- nvinfo : EIATTR_KPARAM_INFO
	.align		4
.L_7:
        /*0008*/ 	.byte	0x04, 0x17
        /*000a*/ 	.short	(.L_9 - .L_8)
.L_8:
        /*000c*/ 	.word	0x00000000
        /*0010*/ 	.short	0x0002
        /*0012*/ 	.short	0x0010
        /*0014*/ 	.byte	0x00, 0xf5, 0x21, 0x00


	//----- nvinfo : EIATTR_KPARAM_INFO
	.align		4
.L_9:
        /*0018*/ 	.byte	0x04, 0x17
        /*001a*/ 	.short	(.L_11 - .L_10)
.L_10:
        /*001c*/ 	.word	0x00000000
        /*0020*/ 	.short	0x0001
        /*0022*/ 	.short	0x0008
        /*0024*/ 	.byte	0x00, 0xf5, 0x21, 0x00


	//----- nvinfo : EIATTR_KPARAM_INFO
	.align		4
.L_11:
        /*0028*/ 	.byte	0x04, 0x17
        /*002a*/ 	.short	(.L_13 - .L_12)
.L_12:
        /*002c*/ 	.word	0x00000000
        /*0030*/ 	.short	0x0000
        /*0032*/ 	.short	0x0000
        /*0034*/ 	.byte	0x00, 0xf0, 0x11, 0x00


	//----- nvinfo : EIATTR_SPARSE_MMA_MASK
	.align		4
.L_13:
        /*0038*/ 	.byte	0x03, 0x50
        /*003a*/ 	.short	0x0000


	//----- nvinfo : EIATTR_MAXREG_COUNT
	.align		4
        /*003c*/ 	.byte	0x03, 0x1b
        /*003e*/ 	.short	0x00ff


	//----- nvinfo : EIATTR_NUM_BARRIERS
	.align		4
        /*0040*/ 	.byte	0x02, 0x4c
        /*0042*/ 	.byte	0x01
	.zero		1


	//----- nvinfo : EIATTR_MERCURY_ISA_VERSION
	.align		4
        /*0044*/ 	.byte	0x03, 0x5f
        /*0046*/ 	.short	0x0101


	//----- nvinfo : EIATTR_VRC_CTA_INIT_COUNT
	.align		4
        /*0048*/ 	.byte	0x02, 0x4a
	.zero		1
	.zero		1


	//----- nvinfo : EIATTR_EXIT_INSTR_OFFSETS
	.align		4
        /*004c*/ 	.byte	0x04, 0x1c
        /*004e*/ 	.short	(.L_15 - .L_14)


	//   ....[0]....
.L_14:
        /*0050*/ 	.word	0x00000070


	//   ....[1]....
        /*0054*/ 	.word	0x00000340


	//----- nvinfo : EIATTR_CRS_STACK_SIZE
	.align		4
.L_15:
        /*0058*/ 	.byte	0x04, 0x1e
        /*005a*/ 	.short	(.L_17 - .L_16)
.L_16:
        /*005c*/ 	.word	0x00000000


	//----- nvinfo : EIATTR_CBANK_PARAM_SIZE
	.align		4
.L_17:
        /*0060*/ 	.byte	0x03, 0x19
        /*0062*/ 	.short	0x0018


	//----- nvinfo : EIATTR_PARAM_CBANK
	.align		4
        /*0064*/ 	.byte	0x04, 0x0a
        /*0066*/ 	.short	(.L_19 - .L_18)
	.align		4
.L_18:
        /*0068*/ 	.word	index@(.nv.constant0._Z7stenciliPfPKf)
        /*006c*/ 	.short	0x0380
        /*006e*/ 	.short	0x0018


	//----- nvinfo : EIATTR_SW_WAR
	.align		4
.L_19:
        /*0070*/ 	.byte	0x04, 0x36
        /*0072*/ 	.short	(.L_21 - .L_20)
.L_20:
        /*0074*/ 	.word	0x00000008
.L_21:


//--------------------- .nv.callgraph             --------------------------
	.section	.nv.callgraph,"",@"SHT_CUDA_CALLGRAPH"
	.align	4
	.sectionentsize	8
	.align		4
        /*0000*/ 	.word	0x00000000
	.align		4
        /*0004*/ 	.word	0xffffffff
	.align		4
        /*0008*/ 	.word	0x00000000
	.align		4
        /*000c*/ 	.word	0xfffffffe
	.align		4
        /*0010*/ 	.word	0x00000000
	.align		4
        /*0014*/ 	.word	0xfffffffd
	.align		4
        /*0018*/ 	.word	0x00000000
	.align		4
        /*001c*/ 	.word	0xfffffffc


//--------------------- .text._Z7stenciliPfPKf    --------------------------
	.section	.text._Z7stenciliPfPKf,"ax",@progbits
	.align	128
        .global         _Z7stenciliPfPKf
        .type           _Z7stenciliPfPKf,@function
        .size           _Z7stenciliPfPKf,(.L_x_7 - _Z7stenciliPfPKf)
        .other          _Z7stenciliPfPKf,@"STO_CUDA_ENTRY STV_DEFAULT"
_Z7stenciliPfPKf:
.text._Z7stenciliPfPKf:
[----:B------:R-:W-:Y:S01]  /*0000*/  LDC R1, c[0x0][0x37c] ;  /* 0x0000df00ff017b82 */ /* 0x000fe20000000800 */
[----:B------:R-:W0:Y:S01]  /*0010*/  S2R R7, SR_CTAID.X ;  /* 0x0000000000077919 */ /* 0x000e220000002500 */
[----:B------:R-:W0:Y:S01]  /*0020*/  LDCU UR6, c[0x0][0x360] ;  /* 0x00006c00ff0677ac */ /* 0x000e220008000800 */
[----:B------:R-:W0:Y:S01]  /*0030*/  S2R R8, SR_TID.X ;  /* 0x0000000000087919 */ /* 0x000e220000002100 */
[----:B------:R-:W1:Y:S01]  /*0040*/  LDCU UR7, c[0x0][0x380] ;  /* 0x00007000ff0777ac */ /* 0x000e620008000800 */
[----:B0-----:R-:W-:-:S05]  /*0050*/  IMAD R7, R7, UR6, R8 ;  /* 0x0000000607077c24 */ /* 0x001fca000f8e0208 */
[----:B-1----:R-:W-:-:S13]  /*0060*/  ISETP.GE.AND P0, PT, R7, UR7, PT ;  /* 0x0000000707007c0c */ /* 0x002fda000bf06270 */
[----:B------:R-:W-:Y:S05]  /*0070*/  @P0 EXIT ;  /* 0x000000000000094d */ /* 0x000fea0003800000 */
[----:B------:R-:W0:Y:S01]  /*0080*/  LDC.64 R2, c[0x0][0x390] ;  /* 0x0000e400ff027b82 */ /* 0x000e220000000a00 */
[----:B------:R-:W1:Y:S01]  /*0090*/  LDCU.64 UR8, c[0x0][0x358] ;  /* 0x00006b00ff0877ac */ /* 0x000e620008000a00 */
[----:B0-----:R-:W-:-:S05]  /*00a0*/  IMAD.WIDE R2, R7, 0x4, R2 ;  /* 0x0000000407027825 */ /* 0x001fca00078e0202 */
[----:B-1----:R-:W2:Y:S01]  /*00b0*/  LDG.E R9, desc[UR8][R2.64] ;  /* 0x0000000802097981 */ /* 0x002ea2000c1e1900 */
[----:B------:R-:W0:Y:S01]  /*00c0*/  S2UR UR5, SR_CgaCtaId ;  /* 0x00000000000579c3 */ /* 0x000e220000008800 */
[----:B------:R-:W-:Y:S01]  /*00d0*/  UMOV UR4, 0x400 ;  /* 0x0000040000047882 */ /* 0x000fe20000000000 */
[----:B------:R-:W-:Y:S01]  /*00e0*/  ISETP.NE.AND P0, PT, R8, RZ, PT ;  /* 0x000000ff0800720c */ /* 0x000fe20003f05270 */
[----:B------:R-:W-:Y:S01]  /*00f0*/  BSSY.RECONVERGENT B0, `(.L_x_0) ;  /* 0x000000a000007945 */ /* 0x000fe20003800200 */
[----:B0-----:R-:W-:-:S06]  /*0100*/  ULEA UR4, UR5, UR4, 0x18 ;  /* 0x0000000405047291 */ /* 0x001fcc000f8ec0ff */
[----:B------:R-:W-:-:S05]  /*0110*/  LEA R0, R8, UR4, 0x2 ;  /* 0x0000000408007c11 */ /* 0x000fca000f8e10ff */
[----:B--2---:R0:W-:Y:S01]  /*0120*/  STS [R0+0x4], R9 ;  /* 0x0000040900007388 */ /* 0x0041e20000000800 */
[----:B------:R-:W-:Y:S05]  /*0130*/  @P0 BRA `(.L_x_1) ;  /* 0x0000000000140947 */ /* 0x000fea0003800000 */
[----:B------:R-:W-:-:S13]  /*0140*/  ISETP.NE.AND P0, PT, R7, RZ, PT ;  /* 0x000000ff0700720c */ /* 0x000fda0003f05270 */
[----:B------:R-:W1:Y:S02]  /*0150*/  @!P0 LDC.64 R4, c[0x0][0x390] ;  /* 0x0000e400ff048b82 */ /* 0x000e640000000a00 */
[----:B-1----:R-:W2:Y:S04]  /*0160*/  @!P0 LDG.E R6, desc[UR8][R4.64] ;  /* 0x0000000804068981 */ /* 0x002ea8000c1e1900 */
[----:B------:R-:W2:Y:S04]  /*0170*/  @P0 LDG.E R6, desc[UR8][R2.64+-0x4] ;  /* 0xfffffc0802060981 */ /* 0x000ea8000c1e1900 */
[----:B--2---:R1:W-:Y:S02]  /*0180*/  STS [UR4], R6 ;  /* 0x00000006ff007988 */ /* 0x0043e40008000804 */
.L_x_1:
[----:B------:R-:W-:Y:S05]  /*0190*/  BSYNC.RECONVERGENT B0 ;  /* 0x0000000000007941 */ /* 0x000fea0003800200 */
.L_x_0:
[----:B------:R-:W-:Y:S01]  /*01a0*/  UIADD3 UR4, UPT, UPT, UR6, -0x1, URZ ;  /* 0xffffffff06047890 */ /* 0x000fe2000fffe0ff */
[----:B------:R-:W-:Y:S05]  /*01b0*/  BSSY.RECONVERGENT B0, `(.L_x_2) ;  /* 0x000000a000007945 */ /* 0x000fea0003800200 */
[----:B------:R-:W-:Y:S01]  /*01c0*/  ISETP.NE.AND P0, PT, R8, UR4, PT ;  /* 0x0000000408007c0c */ /* 0x000fe2000bf05270 */
[----:B------:R-:W-:-:S12]  /*01d0*/  UIADD3 UR4, UPT, UPT, UR7, -0x1, URZ ;  /* 0xffffffff07047890 */ /* 0x000fd8000fffe0ff */
[----:B------:R-:W-:Y:S05]  /*01e0*/  @P0 BRA `(.L_x_3) ;  /* 0x0000000000180947 */ /* 0x000fea0003800000 */
[----:B------:R-:W-:Y:S01]  /*01f0*/  ISETP.NE.AND P0, PT, R7, UR4, PT ;  /* 0x0000000407007c0c */ /* 0x000fe2000bf05270 */
[----:B------:R-:W-:-:S12]  /*0200*/  BSSY.RECONVERGENT B1, `(.L_x_4) ;  /* 0x0000003000017945 */ /* 0x000fd80003800200 */
[----:B------:R-:W-:Y:S05]  /*0210*/  @!P0 BRA `(.L_x_5) ;  /* 0x0000000000048947 */ /* 0x000fea0003800000 */
[----:B0-----:R2:W5:Y:S02]  /*0220*/  LDG.E R9, desc[UR8][R2.64+0x4] ;  /* 0x0000040802097981 */ /* 0x001564000c1e1900 */
.L_x_5:
[----:B------:R-:W-:Y:S05]  /*0230*/  BSYNC.RECONVERGENT B1 ;  /* 0x0000000000017941 */ /* 0x000fea0003800200 */
.L_x_4:
[----:B-----5:R3:W-:Y:S02]  /*0240*/  STS [R0+0x8], R9 ;  /* 0x0000080900007388 */ /* 0x0207e40000000800 */
.L_x_3:
[----:B------:R-:W-:Y:S05]  /*0250*/  BSYNC.RECONVERGENT B0 ;  /* 0x0000000000007941 */ /* 0x000fea0003800200 */
.L_x_2:
[----:B------:R-:W-:Y:S01]  /*0260*/  BAR.SYNC.DEFER_BLOCKING 0x0 ;  /* 0x0000000000007b1d */ /* 0x000fe20000010000 */
[C---:B------:R-:W-:Y:S02]  /*0270*/  ISETP.NE.AND P1, PT, R7.reuse, RZ, PT ;  /* 0x000000ff0700720c */ /* 0x040fe40003f25270 */
[----:B------:R-:W-:-:S05]  /*0280*/  ISETP.NE.AND P0, PT, R7, UR4, PT ;  /* 0x0000000407007c0c */ /* 0x000fca000bf05270 */
[----:B--2---:R-:W2:Y:S01]  /*0290*/  LDC.64 R2, c[0x0][0x388] ;  /* 0x0000e200ff027b82 */ /* 0x004ea20000000a00 */
[----:B------:R-:W4:Y:S01]  /*02a0*/  LDS R4, [R0+0x4] ;  /* 0x0000040000047984 */ /* 0x000f220000000800 */
[----:B--2---:R-:W-:-:S04]  /*02b0*/  IMAD.WIDE R2, R7, 0x4, R2 ;  /* 0x0000000407027825 */ /* 0x004fc800078e0202 */
[--C-:B----4-:R-:W-:Y:S02]  /*02c0*/  @!P1 IMAD.MOV.U32 R5, RZ, RZ, R4.reuse ;  /* 0x000000ffff059224 */ /* 0x110fe400078e0004 */
[--C-:B-1----:R-:W-:Y:S02]  /*02d0*/  @!P0 IMAD.MOV.U32 R6, RZ, RZ, R4.reuse ;  /* 0x000000ffff068224 */ /* 0x102fe400078e0004 */
[----:B------:R-:W-:Y:S02]  /*02e0*/  FADD R4, R4, R4 ;  /* 0x0000000404047221 */ /* 0x000fe40000000000 */
[----:B------:R-:W1:Y:S04]  /*02f0*/  @P1 LDS R5, [R0] ;  /* 0x0000000000051984 */ /* 0x000e680000000800 */
[----:B------:R-:W2:Y:S01]  /*0300*/  @P0 LDS R6, [R0+0x8] ;  /* 0x0000080000060984 */ /* 0x000ea20000000800 */
[----:B-1----:R-:W-:-:S04]  /*0310*/  FADD R5, R4, -R5 ;  /* 0x8000000504057221 */ /* 0x002fc80000000000 */
[----:B--2---:R-:W-:-:S05]  /*0320*/  FADD R5, R5, -R6 ;  /* 0x8000000605057221 */ /* 0x004fca0000000000 */
[----:B------:R-:W-:Y:S01]  /*0330*/  STG.E desc[UR8][R2.64], R5 ;  /* 0x0000000502007986 */ /* 0x000fe2000c101908 */
[----:B------:R-:W-:Y:S05]  /*0340*/  EXIT ;  /* 0x000000000000794d */ /* 0x000fea0003800000 */
.L_x_6:
[----:B------:R-:W-:-:S00]  /*0350*/  BRA `(.L_x_6) ;  /* 0xfffffffc00fc7947 */ /* 0x000fc0000383ffff */
[----:B------:R-:W-:-:S00]  /*0360*/  NOP ;  /* 0x0000000000007918 */ /* 0x000fc00000000000 */
        /* <DEDUP_REMOVED lines=9> */
.L_x_7:


//--------------------- .nv.shared._Z7stenciliPfPKf --------------------------
	.section	.nv.shared._Z7stenciliPfPKf,"aw",@nobits
	.sectionflags	@""
	.align	16
	.zero		1024


//--------------------- .nv.shared.reserved.0     --------------------------
	.section	.nv.shared.reserved.0,"aw",@nobits
	.weak		__nv_reservedSMEM_offset_0_alias
	.size		__nv_reservedSMEM_offset_0_alias, 0, 64
	.other		__nv_reservedSMEM_offset_0_alias,@"STO_CUDA_RESERVED_SHARED STV_DEFAULT"
__nv_reservedSMEM_offset_0_alias:
	.zero		0
	.zero		64


//--------------------- .nv.constant0._Z7stenciliPfPKf --------------------------
	.section	.nv.constant0._Z7stenciliPfPKf,"a",@progbits
	.sectionflags	@""
	.align	4
.nv.constant0._Z7stenciliPfPKf:
	.zero		920


//--------------------- SYMBOLS --------------------------

	.type		.nv.reservedSmem.offset0,@object
	.size		.nv.reservedSmem.offset0,0x4
	.type		.nv.reservedSmem.cap,@object
	.size		.nv.reservedSmem.cap,0x4
